//
// Generated by NVIDIA NVVM Compiler
//
// Compiler Build ID: CL-36424714
// Cuda compilation tools, release 13.0, V13.0.88
// Based on NVVM 20.0.0
//

.version 9.0
.target sm_100
.address_size 64

	// .globl	_Z7dkerneliPi
.extern .func  (.param .b32 func_retval0) vprintf
(
	.param .b64 vprintf_param_0,
	.param .b64 vprintf_param_1
)
;
.global .align 1 .b8 $str[16] = {10, 32, 100, 97, 116, 97, 91, 37, 100, 93, 32, 61, 32, 37, 100};

.visible .entry _Z7dkerneliPi(
	.param .u32 _Z7dkerneliPi_param_0,
	.param .u64 .ptr .align 1 _Z7dkerneliPi_param_1
)
{
	.local .align 8 .b8 	__local_depot0[8];
	.reg .b64 	%SP;
	.reg .b64 	%SPL;
	.reg .b32 	%r<6>;
	.reg .b64 	%rd<9>;

	mov.u64 	%SPL, __local_depot0;
	cvta.local.u64 	%SP, %SPL;
	ld.param.u32 	%r1, [_Z7dkerneliPi_param_0];
	ld.param.u64 	%rd1, [_Z7dkerneliPi_param_1];
	cvta.to.global.u64 	%rd2, %rd1;
	add.u64 	%rd3, %SP, 0;
	add.u64 	%rd4, %SPL, 0;
	mov.u32 	%r2, %tid.x;
	mul.lo.s32 	%r3, %r1, %r2;
	mul.wide.u32 	%rd5, %r3, 4;
	add.s64 	%rd6, %rd2, %rd5;
	st.global.u32 	[%rd6], %r2;
	st.local.v2.u32 	[%rd4], {%r3, %r2};
	mov.u64 	%rd7, $str;
	cvta.global.u64 	%rd8, %rd7;
	{ // callseq 0, 0
	.param .b64 param0;
	st.param.b64 	[param0], %rd8;
	.param .b64 param1;
	st.param.b64 	[param1], %rd3;
	.param .b32 retval0;
	call.uni (retval0), 
	vprintf, 
	(
	param0, 
	param1
	);
	ld.param.b32 	%r4, [retval0];
	} // callseq 0
	ret;

}


// ===== COMPILED SASS (sm_100) =====

	.target	sm_100

	.elftype	@"ET_EXEC"


//--------------------- .note.nv.tkinfo           --------------------------
	.section	.note.nv.tkinfo,"",@"SHT_NOTE"
	.sectionflags	@"SHF_NOTE_NV_TKINFO"
	.tkinfo
        /*0018*/ 	.word	0x00000002
        /*0030*/ 	.string	""
        /*0030*/ 	.string	"ptxas"
        /*0030*/ 	.string	"Cuda compilation tools, release 13.0, V13.0.88"
        /*0030*/ 	.string	"Build cuda_13.0.r13.0/compiler.36424714_0"
        /*0030*/ 	.string	"-arch sm_100 -m 64 "



//--------------------- .note.nv.cuinfo           --------------------------
	.section	.note.nv.cuinfo,"",@"SHT_NOTE"
	.sectionflags	@"SHF_NOTE_NV_CUINFO"
        /*0018*/ 	.short	0x0002
        /*001a*/ 	.short	0x0064
        /*001c*/ 	.short	0x0082
	.zero		2


//--------------------- .nv.info                  --------------------------
	.section	.nv.info,"",@"SHT_CUDA_INFO"
	.align	4


	//----- nvinfo : EIATTR_REGCOUNT
	.align		4
        /*0000*/ 	.byte	0x04, 0x2f
        /*0002*/ 	.short	(.L_2 - .L_1)
	.align		4
.L_1:
        /*0004*/ 	.word	index@(_Z7dkerneliPi)
        /*0008*/ 	.word	0x00000018


	//----- nvinfo : EIATTR_FRAME_SIZE
	.align		4
.L_2:
        /*000c*/ 	.byte	0x04, 0x11
        /*000e*/ 	.short	(.L_4 - .L_3)
	.align		4
.L_3:
        /*0010*/ 	.word	index@(_Z7dkerneliPi)
        /*0014*/ 	.word	0x00000008


	//----- nvinfo : EIATTR_MIN_STACK_SIZE
	.align		4
.L_4:
        /*0018*/ 	.byte	0x04, 0x12
        /*001a*/ 	.short	(.L_6 - .L_5)
	.align		4
.L_5:
        /*001c*/ 	.word	index@(_Z7dkerneliPi)
        /*0020*/ 	.word	0x00000008
.L_6:


//--------------------- .nv.compat                --------------------------
	.section	.nv.compat,"",@"SHT_CUDA_COMPAT_INFO"
	.align	4
        /*0000*/ 	.byte	0x02, 0x09, 0x00, 0x00, 0x02, 0x02, 0x01, 0x00, 0x02, 0x05, 0x05, 0x00, 0x03, 0x07, 0x01, 0x01
        /*0010*/ 	.byte	0x02, 0x03, 0x00, 0x00, 0x02, 0x06, 0x01, 0x00, 0x04, 0x0b, 0x08, 0x00, 0x09, 0x00, 0x00, 0x00
        /*0020*/ 	.byte	0x00, 0x00, 0x00, 0x00


//--------------------- .nv.info._Z7dkerneliPi    --------------------------
	.section	.nv.info._Z7dkerneliPi,"",@"SHT_CUDA_INFO"
	.sectionflags	@""
	.align	4


	//----- nvinfo : EIATTR_CUDA_API_VERSION
	.align		4
        /*0000*/ 	.byte	0x04, 0x37
        /*0002*/ 	.short	(.L_8 - .L_7)
.L_7:
        /*0004*/ 	.word	0x00000082


	//----- nvinfo : EIATTR_KPARAM_INFO
	.align		4
.L_8:
        /*0008*/ 	.byte	0x04, 0x17
        /*000a*/ 	.short	(.L_10 - .L_9)
.L_9:
        /*000c*/ 	.word	0x00000000
        /*0010*/ 	.short	0x0001
        /*0012*/ 	.short	0x0008
        /*0014*/ 	.byte	0x00, 0xf5, 0x21, 0x00


	//----- nvinfo : EIATTR_KPARAM_INFO
	.align		4
.L_10:
        /*0018*/ 	.byte	0x04, 0x17
        /*001a*/ 	.short	(.L_12 - .L_11)
.L_11:
        /*001c*/ 	.word	0x00000000
        /*0020*/ 	.short	0x0000
        /*0022*/ 	.short	0x0000
        /*0024*/ 	.byte	0x00, 0xf0, 0x11, 0x00


	//----- nvinfo : EIATTR_SPARSE_MMA_MASK
	.align		4
.L_12:
        /*0028*/ 	.byte	0x03, 0x50
        /*002a*/ 	.short	0x0000


	//----- nvinfo : EIATTR_MAXREG_COUNT
	.align		4
        /*002c*/ 	.byte	0x03, 0x1b
        /*002e*/ 	.short	0x00ff


	//----- nvinfo : EIATTR_EXTERNS
	.align		4
        /*0030*/ 	.byte	0x04, 0x0f
        /*0032*/ 	.short	(.L_14 - .L_13)


	//   ....[0]....
	.align		4
.L_13:
        /*0034*/ 	.word	index@(vprintf)


	//----- nvinfo : EIATTR_MERCURY_ISA_VERSION
	.align		4
.L_14:
        /*0038*/ 	.byte	0x03, 0x5f
        /*003a*/ 	.short	0x0101


	//----- nvinfo : EIATTR_VRC_CTA_INIT_COUNT
	.align		4
        /*003c*/ 	.byte	0x02, 0x4a
	.zero		1
	.zero		1


	//----- nvinfo : EIATTR_SYSCALL_OFFSETS
	.align		4
        /*0040*/ 	.byte	0x04, 0x46
        /*0042*/ 	.short	(.L_16 - .L_15)


	//   ....[0]....
.L_15:
        /*0044*/ 	.word	0x00000140


	//----- nvinfo : EIATTR_EXIT_INSTR_OFFSETS
	.align		4
.L_16:
        /*0048*/ 	.byte	0x04, 0x1c
        /*004a*/ 	.short	(.L_18 - .L_17)


	//   ....[0]....
.L_17:
        /*004c*/ 	.word	0x00000150


	//----- nvinfo : EIATTR_CBANK_PARAM_SIZE
	.align		4
.L_18:
        /*0050*/ 	.byte	0x03, 0x19
        /*0052*/ 	.short	0x0010


	//----- nvinfo : EIATTR_PARAM_CBANK
	.align		4
        /*0054*/ 	.byte	0x04, 0x0a
        /*0056*/ 	.short	(.L_20 - .L_19)
	.align		4
.L_19:
        /*0058*/ 	.word	index@(.nv.constant0._Z7dkerneliPi)
        /*005c*/ 	.short	0x0380
        /*005e*/ 	.short	0x0010


	//----- nvinfo : EIATTR_SW_WAR
	.align		4
.L_20:
        /*0060*/ 	.byte	0x04, 0x36
        /*0062*/ 	.short	(.L_22 - .L_21)
.L_21:
        /*0064*/ 	.word	0x00000008
.L_22:


//--------------------- .nv.callgraph             --------------------------
	.section	.nv.callgraph,"",@"SHT_CUDA_CALLGRAPH"
	.align	4
	.sectionentsize	8
	.align		4
        /*0000*/ 	.word	0x00000000
	.align		4
        /*0004*/ 	.word	0xffffffff
	.align		4
        /*0008*/ 	.word	index@(_Z7dkerneliPi)
	.align		4
        /*000c*/ 	.word	index@(vprintf)
	.align		4
        /*0010*/ 	.word	0x00000000
	.align		4
        /*0014*/ 	.word	0xfffffffe
	.align		4
        /*0018*/ 	.word	0x00000000
	.align		4
        /*001c*/ 	.word	0xfffffffd
	.align		4
        /*0020*/ 	.word	0x00000000
	.align		4
        /*0024*/ 	.word	0xfffffffc


//--------------------- .nv.constant4             --------------------------
	.section	.nv.constant4,"a",@progbits
	.align	8
	.align		8
.nv.constant4:
        /*0000*/ 	.dword	vprintf
	.align		8
        /*0008*/ 	.dword	$str


//--------------------- .text._Z7dkerneliPi       --------------------------
	.section	.text._Z7dkerneliPi,"ax",@progbits
	.align	128
        .global         _Z7dkerneliPi
        .type           _Z7dkerneliPi,@function
        .size           _Z7dkerneliPi,(.L_x_2 - _Z7dkerneliPi)
        .other          _Z7dkerneliPi,@"STO_CUDA_ENTRY STV_DEFAULT"
_Z7dkerneliPi:
.text._Z7dkerneliPi:
[----:B------:R-:W0:Y:S01]  /*0000*/  LDC R1, c[0x0][0x37c] ;  /* 0x0000df00ff017b82 */ /* 0x000e220000000800 */
[----:B------:R-:W1:Y:S07]  /*0010*/  S2R R3, SR_TID.X ;  /* 0x0000000000037919 */ /* 0x000e6e0000002100 */
[----:B------:R-:W2:Y:S01]  /*0020*/  LDC.64 R8, c[0x0][0x388] ;  /* 0x0000e200ff087b82 */ /* 0x000ea20000000a00 */
[----:B------:R-:W1:Y:S01]  /*0030*/  LDCU UR6, c[0x0][0x380] ;  /* 0x00007000ff0677ac */ /* 0x000e620008000800 */
[----:B0-----:R-:W-:Y:S01]  /*0040*/  VIADD R1, R1, 0xfffffff8 ;  /* 0xfffffff801017836 */ /* 0x001fe20000000000 */
[----:B------:R-:W-:Y:S01]  /*0050*/  MOV R0, 0x0 ;  /* 0x0000000000007802 */ /* 0x000fe20000000f00 */
[----:B------:R-:W0:Y:S04]  /*0060*/  LDCU.64 UR4, c[0x0][0x358] ;  /* 0x00006b00ff0477ac */ /* 0x000e280008000a00 */
[----:B------:R3:W4:Y:S01]  /*0070*/  LDC.64 R10, c[0x4][R0] ;  /* 0x01000000000a7b82 */ /* 0x0007220000000a00 */
[----:B------:R-:W5:Y:S02]  /*0080*/  LDCU.64 UR8, c[0x4][0x8] ;  /* 0x01000100ff0877ac */ /* 0x000f640008000a00 */
[----:B-----5:R-:W-:Y:S01]  /*0090*/  IMAD.U32 R4, RZ, RZ, UR8 ;  /* 0x00000008ff047e24 */ /* 0x020fe2000f8e00ff */
[----:B------:R-:W-:Y:S01]  /*00a0*/  MOV R5, UR9 ;  /* 0x0000000900057c02 */ /* 0x000fe20008000f00 */
[----:B-1----:R-:W-:Y:S01]  /*00b0*/  IMAD R2, R3, UR6, RZ ;  /* 0x0000000603027c24 */ /* 0x002fe2000f8e02ff */
[----:B------:R-:W1:Y:S03]  /*00c0*/  LDCU UR6, c[0x0][0x2f8] ;  /* 0x00005f00ff0677ac */ /* 0x000e660008000800 */
[----:B--2---:R-:W-:Y:S01]  /*00d0*/  IMAD.WIDE.U32 R8, R2, 0x4, R8 ;  /* 0x0000000402087825 */ /* 0x004fe200078e0008 */
[----:B------:R3:W-:Y:S04]  /*00e0*/  STL.64 [R1], R2 ;  /* 0x0000000201007387 */ /* 0x0007e80000100a00 */
[----:B0-----:R3:W-:Y:S01]  /*00f0*/  STG.E desc[UR4][R8.64], R3 ;  /* 0x0000000308007986 */ /* 0x0017e2000c101904 */
[----:B------:R-:W0:Y:S01]  /*0100*/  LDCU UR4, c[0x0][0x2fc] ;  /* 0x00005f80ff0477ac */ /* 0x000e220008000800 */
[----:B-1----:R-:W-:-:S04]  /*0110*/  IADD3 R6, P0, PT, R1, UR6, RZ ;  /* 0x0000000601067c10 */ /* 0x002fc8000ff1e0ff */
[----:B0--34-:R-:W-:-:S09]  /*0120*/  IADD3.X R7, PT, PT, RZ, UR4, RZ, P0, !PT ;  /* 0x00000004ff077c10 */ /* 0x019fd200087fe4ff */
[----:B------:R-:W-:-:S07]  /*0130*/  LEPC R20, `(.L_x_0) ;  /* 0x000000001014794e */ /* 0x000fce0000000000 */
[----:B------:R-:W-:Y:S05]  /*0140*/  CALL.ABS.NOINC R10 ;  /* 0x000000000a007343 */ /* 0x000fea0003c00000 */
.L_x_0:
[----:B------:R-:W-:Y:S05]  /*0150*/  EXIT ;  /* 0x000000000000794d */ /* 0x000fea0003800000 */
.L_x_1:
[----:B------:R-:W-:-:S00]  /*0160*/  BRA `(.L_x_1) ;  /* 0xfffffffc00fc7947 */ /* 0x000fc0000383ffff */
[----:B------:R-:W-:-:S00]  /*0170*/  NOP ;  /* 0x0000000000007918 */ /* 0x000fc00000000000 */
        /* <DEDUP_REMOVED lines=8> */
.L_x_2:


//--------------------- .nv.global.init           --------------------------
	.section	.nv.global.init,"aw",@progbits
.nv.global.init:
	.type		$str,@object
	.size		$str,(.L_0 - $str)
$str:
        /*0000*/ 	.byte	0x0a, 0x20, 0x64, 0x61, 0x74, 0x61, 0x5b, 0x25, 0x64, 0x5d, 0x20, 0x3d, 0x20, 0x25, 0x64, 0x00
.L_0:


//--------------------- .nv.shared.reserved.0     --------------------------
	.section	.nv.shared.reserved.0,"aw",@nobits
	.weak		__nv_reservedSMEM_offset_0_alias
	.size		__nv_reservedSMEM_offset_0_alias, 0, 64
	.other		__nv_reservedSMEM_offset_0_alias,@"STO_CUDA_RESERVED_SHARED STV_DEFAULT"
__nv_reservedSMEM_offset_0_alias:
	.zero		0
	.zero		64


//--------------------- .nv.constant0._Z7dkerneliPi --------------------------
	.section	.nv.constant0._Z7dkerneliPi,"a",@progbits
	.sectionflags	@""
	.align	4
.nv.constant0._Z7dkerneliPi:
	.zero		912


//--------------------- SYMBOLS --------------------------

	.type		.nv.reservedSmem.offset0,@object
	.size		.nv.reservedSmem.offset0,0x4
	.type		vprintf,@function
